//
// Generated by NVIDIA NVVM Compiler
//
// Compiler Build ID: CL-36424714
// Cuda compilation tools, release 13.0, V13.0.88
// Based on NVVM 20.0.0
//

.version 9.0
.target sm_100
.address_size 64

	// .globl	_Z6kernelPiS_S_i
// _ZZ6kernelPiS_S_iE6a_tile has been demoted
// _ZZ6kernelPiS_S_iE6b_tile has been demoted
// _ZZ6kernelPiS_S_iE8res_tile has been demoted

.visible .entry _Z6kernelPiS_S_i(
	.param .u64 .ptr .align 1 _Z6kernelPiS_S_i_param_0,
	.param .u64 .ptr .align 1 _Z6kernelPiS_S_i_param_1,
	.param .u64 .ptr .align 1 _Z6kernelPiS_S_i_param_2,
	.param .u32 _Z6kernelPiS_S_i_param_3
)
{
	.reg .pred 	%p<3>;
	.reg .b32 	%r<142>;
	.reg .b64 	%rd<13>;
	// demoted variable
	.shared .align 4 .b8 _ZZ6kernelPiS_S_iE6a_tile[4096];
	// demoted variable
	.shared .align 4 .b8 _ZZ6kernelPiS_S_iE6b_tile[4096];
	// demoted variable
	.shared .align 4 .b8 _ZZ6kernelPiS_S_iE8res_tile[4096];
	ld.param.u64 	%rd3, [_Z6kernelPiS_S_i_param_0];
	ld.param.u64 	%rd4, [_Z6kernelPiS_S_i_param_1];
	ld.param.u64 	%rd5, [_Z6kernelPiS_S_i_param_2];
	ld.param.u32 	%r22, [_Z6kernelPiS_S_i_param_3];
	mov.u32 	%r23, %ctaid.x;
	mov.u32 	%r24, %ntid.x;
	mov.u32 	%r1, %tid.x;
	mad.lo.s32 	%r2, %r23, %r24, %r1;
	mov.u32 	%r25, %ctaid.y;
	mov.u32 	%r26, %ntid.y;
	mul.lo.s32 	%r3, %r25, %r26;
	mov.u32 	%r4, %tid.y;
	add.s32 	%r27, %r3, %r4;
	max.s32 	%r28, %r2, %r27;
	setp.ge.s32 	%p1, %r28, %r22;
	@%p1 bra 	$L__BB0_4;
	mov.u32 	%r29, %nctaid.x;
	mad.lo.s32 	%r6, %r22, %r2, %r4;
	shl.b32 	%r30, %r1, 5;
	add.s32 	%r31, %r30, %r4;
	shl.b32 	%r32, %r31, 2;
	mov.u32 	%r33, _ZZ6kernelPiS_S_iE6a_tile;
	add.s32 	%r7, %r33, %r32;
	mov.u32 	%r34, _ZZ6kernelPiS_S_iE6b_tile;
	add.s32 	%r8, %r34, %r32;
	mov.u32 	%r35, _ZZ6kernelPiS_S_iE8res_tile;
	add.s32 	%r9, %r35, %r32;
	shl.b32 	%r36, %r1, 7;
	add.s32 	%r10, %r33, %r36;
	shl.b32 	%r37, %r4, 2;
	add.s32 	%r11, %r34, %r37;
	neg.s32 	%r141, %r29;
	mad.lo.s32 	%r139, %r1, %r22, %r27;
	shl.b32 	%r14, %r22, 5;
	cvta.to.global.u64 	%rd1, %rd3;
	cvta.to.global.u64 	%rd2, %rd4;
	mov.u32 	%r140, %r6;
$L__BB0_2:
	mul.wide.u32 	%rd6, %r140, 4;
	add.s64 	%rd7, %rd1, %rd6;
	ld.global.u32 	%r38, [%rd7];
	st.shared.u32 	[%r7], %r38;
	mul.wide.u32 	%rd8, %r139, 4;
	add.s64 	%rd9, %rd2, %rd8;
	ld.global.u32 	%r39, [%rd9];
	st.shared.u32 	[%r8], %r39;
	bar.sync 	0;
	ld.shared.u32 	%r40, [%r9];
	ld.shared.u32 	%r41, [%r10];
	ld.shared.u32 	%r42, [%r11];
	mad.lo.s32 	%r43, %r42, %r41, %r40;
	ld.shared.u32 	%r44, [%r10+4];
	ld.shared.u32 	%r45, [%r11+128];
	mad.lo.s32 	%r46, %r45, %r44, %r43;
	ld.shared.u32 	%r47, [%r10+8];
	ld.shared.u32 	%r48, [%r11+256];
	mad.lo.s32 	%r49, %r48, %r47, %r46;
	ld.shared.u32 	%r50, [%r10+12];
	ld.shared.u32 	%r51, [%r11+384];
	mad.lo.s32 	%r52, %r51, %r50, %r49;
	ld.shared.u32 	%r53, [%r10+16];
	ld.shared.u32 	%r54, [%r11+512];
	mad.lo.s32 	%r55, %r54, %r53, %r52;
	ld.shared.u32 	%r56, [%r10+20];
	ld.shared.u32 	%r57, [%r11+640];
	mad.lo.s32 	%r58, %r57, %r56, %r55;
	ld.shared.u32 	%r59, [%r10+24];
	ld.shared.u32 	%r60, [%r11+768];
	mad.lo.s32 	%r61, %r60, %r59, %r58;
	ld.shared.u32 	%r62, [%r10+28];
	ld.shared.u32 	%r63, [%r11+896];
	mad.lo.s32 	%r64, %r63, %r62, %r61;
	ld.shared.u32 	%r65, [%r10+32];
	ld.shared.u32 	%r66, [%r11+1024];
	mad.lo.s32 	%r67, %r66, %r65, %r64;
	ld.shared.u32 	%r68, [%r10+36];
	ld.shared.u32 	%r69, [%r11+1152];
	mad.lo.s32 	%r70, %r69, %r68, %r67;
	ld.shared.u32 	%r71, [%r10+40];
	ld.shared.u32 	%r72, [%r11+1280];
	mad.lo.s32 	%r73, %r72, %r71, %r70;
	ld.shared.u32 	%r74, [%r10+44];
	ld.shared.u32 	%r75, [%r11+1408];
	mad.lo.s32 	%r76, %r75, %r74, %r73;
	ld.shared.u32 	%r77, [%r10+48];
	ld.shared.u32 	%r78, [%r11+1536];
	mad.lo.s32 	%r79, %r78, %r77, %r76;
	ld.shared.u32 	%r80, [%r10+52];
	ld.shared.u32 	%r81, [%r11+1664];
	mad.lo.s32 	%r82, %r81, %r80, %r79;
	ld.shared.u32 	%r83, [%r10+56];
	ld.shared.u32 	%r84, [%r11+1792];
	mad.lo.s32 	%r85, %r84, %r83, %r82;
	ld.shared.u32 	%r86, [%r10+60];
	ld.shared.u32 	%r87, [%r11+1920];
	mad.lo.s32 	%r88, %r87, %r86, %r85;
	ld.shared.u32 	%r89, [%r10+64];
	ld.shared.u32 	%r90, [%r11+2048];
	mad.lo.s32 	%r91, %r90, %r89, %r88;
	ld.shared.u32 	%r92, [%r10+68];
	ld.shared.u32 	%r93, [%r11+2176];
	mad.lo.s32 	%r94, %r93, %r92, %r91;
	ld.shared.u32 	%r95, [%r10+72];
	ld.shared.u32 	%r96, [%r11+2304];
	mad.lo.s32 	%r97, %r96, %r95, %r94;
	ld.shared.u32 	%r98, [%r10+76];
	ld.shared.u32 	%r99, [%r11+2432];
	mad.lo.s32 	%r100, %r99, %r98, %r97;
	ld.shared.u32 	%r101, [%r10+80];
	ld.shared.u32 	%r102, [%r11+2560];
	mad.lo.s32 	%r103, %r102, %r101, %r100;
	ld.shared.u32 	%r104, [%r10+84];
	ld.shared.u32 	%r105, [%r11+2688];
	mad.lo.s32 	%r106, %r105, %r104, %r103;
	ld.shared.u32 	%r107, [%r10+88];
	ld.shared.u32 	%r108, [%r11+2816];
	mad.lo.s32 	%r109, %r108, %r107, %r106;
	ld.shared.u32 	%r110, [%r10+92];
	ld.shared.u32 	%r111, [%r11+2944];
	mad.lo.s32 	%r112, %r111, %r110, %r109;
	ld.shared.u32 	%r113, [%r10+96];
	ld.shared.u32 	%r114, [%r11+3072];
	mad.lo.s32 	%r115, %r114, %r113, %r112;
	ld.shared.u32 	%r116, [%r10+100];
	ld.shared.u32 	%r117, [%r11+3200];
	mad.lo.s32 	%r118, %r117, %r116, %r115;
	ld.shared.u32 	%r119, [%r10+104];
	ld.shared.u32 	%r120, [%r11+3328];
	mad.lo.s32 	%r121, %r120, %r119, %r118;
	ld.shared.u32 	%r122, [%r10+108];
	ld.shared.u32 	%r123, [%r11+3456];
	mad.lo.s32 	%r124, %r123, %r122, %r121;
	ld.shared.u32 	%r125, [%r10+112];
	ld.shared.u32 	%r126, [%r11+3584];
	mad.lo.s32 	%r127, %r126, %r125, %r124;
	ld.shared.u32 	%r128, [%r10+116];
	ld.shared.u32 	%r129, [%r11+3712];
	mad.lo.s32 	%r130, %r129, %r128, %r127;
	ld.shared.u32 	%r131, [%r10+120];
	ld.shared.u32 	%r132, [%r11+3840];
	mad.lo.s32 	%r133, %r132, %r131, %r130;
	ld.shared.u32 	%r134, [%r10+124];
	ld.shared.u32 	%r135, [%r11+3968];
	mad.lo.s32 	%r136, %r135, %r134, %r133;
	st.shared.u32 	[%r9], %r136;
	bar.sync 	0;
	add.s32 	%r141, %r141, 1;
	setp.ne.s32 	%p2, %r141, 0;
	add.s32 	%r140, %r140, 32;
	add.s32 	%r139, %r139, %r14;
	@%p2 bra 	$L__BB0_2;
	ld.shared.u32 	%r137, [%r9];
	add.s32 	%r138, %r6, %r3;
	cvta.to.global.u64 	%rd10, %rd5;
	mul.wide.s32 	%rd11, %r138, 4;
	add.s64 	%rd12, %rd10, %rd11;
	st.global.u32 	[%rd12], %r137;
$L__BB0_4:
	ret;

}


// ===== COMPILED SASS (sm_100) =====

	.target	sm_100

	.elftype	@"ET_EXEC"


//--------------------- .note.nv.tkinfo           --------------------------
	.section	.note.nv.tkinfo,"",@"SHT_NOTE"
	.sectionflags	@"SHF_NOTE_NV_TKINFO"
	.tkinfo
        /*0018*/ 	.word	0x00000002
        /*0030*/ 	.string	""
        /*0030*/ 	.string	"ptxas"
        /*0030*/ 	.string	"Cuda compilation tools, release 13.0, V13.0.88"
        /*0030*/ 	.string	"Build cuda_13.0.r13.0/compiler.36424714_0"
        /*0030*/ 	.string	"-arch sm_100 -m 64 "



//--------------------- .note.nv.cuinfo           --------------------------
	.section	.note.nv.cuinfo,"",@"SHT_NOTE"
	.sectionflags	@"SHF_NOTE_NV_CUINFO"
        /*0018*/ 	.short	0x0002
        /*001a*/ 	.short	0x0064
        /*001c*/ 	.short	0x0082
	.zero		2


//--------------------- .nv.info                  --------------------------
	.section	.nv.info,"",@"SHT_CUDA_INFO"
	.align	4


	//----- nvinfo : EIATTR_REGCOUNT
	.align		4
        /*0000*/ 	.byte	0x04, 0x2f
        /*0002*/ 	.short	(.L_1 - .L_0)
	.align		4
.L_0:
        /*0004*/ 	.word	index@(_Z6kernelPiS_S_i)
        /*0008*/ 	.word	0x0000001e


	//----- nvinfo : EIATTR_FRAME_SIZE
	.align		4
.L_1:
        /*000c*/ 	.byte	0x04, 0x11
        /*000e*/ 	.short	(.L_3 - .L_2)
	.align		4
.L_2:
        /*0010*/ 	.word	index@(_Z6kernelPiS_S_i)
        /*0014*/ 	.word	0x00000000


	//----- nvinfo : EIATTR_MIN_STACK_SIZE
	.align		4
.L_3:
        /*0018*/ 	.byte	0x04, 0x12
        /*001a*/ 	.short	(.L_5 - .L_4)
	.align		4
.L_4:
        /*001c*/ 	.word	index@(_Z6kernelPiS_S_i)
        /*0020*/ 	.word	0x00000000
.L_5:


//--------------------- .nv.compat                --------------------------
	.section	.nv.compat,"",@"SHT_CUDA_COMPAT_INFO"
	.align	4
        /*0000*/ 	.byte	0x02, 0x09, 0x00, 0x00, 0x02, 0x02, 0x01, 0x00, 0x02, 0x05, 0x05, 0x00, 0x03, 0x07, 0x01, 0x01
        /*0010*/ 	.byte	0x02, 0x03, 0x00, 0x00, 0x02, 0x06, 0x01, 0x00, 0x04, 0x0b, 0x08, 0x00, 0x09, 0x00, 0x00, 0x00
        /*0020*/ 	.byte	0x00, 0x00, 0x00, 0x00


//--------------------- .nv.info._Z6kernelPiS_S_i --------------------------
	.section	.nv.info._Z6kernelPiS_S_i,"",@"SHT_CUDA_INFO"
	.sectionflags	@""
	.align	4


	//----- nvinfo : EIATTR_CUDA_API_VERSION
	.align		4
        /*0000*/ 	.byte	0x04, 0x37
        /*0002*/ 	.short	(.L_7 - .L_6)
.L_6:
        /*0004*/ 	.word	0x00000082


	//----- nvinfo : EIATTR_KPARAM_INFO
	.align		4
.L_7:
        /*0008*/ 	.byte	0x04, 0x17
        /*000a*/ 	.short	(.L_9 - .L_8)
.L_8:
        /*000c*/ 	.word	0x00000000
        /*0010*/ 	.short	0x0003
        /*0012*/ 	.short	0x0018
        /*0014*/ 	.byte	0x00, 0xf0, 0x11, 0x00


	//----- nvinfo : EIATTR_KPARAM_INFO
	.align		4
.L_9:
        /*0018*/ 	.byte	0x04, 0x17
        /*001a*/ 	.short	(.L_11 - .L_10)
.L_10:
        /*001c*/ 	.word	0x00000000
        /*0020*/ 	.short	0x0002
        /*0022*/ 	.short	0x0010
        /*0024*/ 	.byte	0x00, 0xf5, 0x21, 0x00


	//----- nvinfo : EIATTR_KPARAM_INFO
	.align		4
.L_11:
        /*0028*/ 	.byte	0x04, 0x17
        /*002a*/ 	.short	(.L_13 - .L_12)
.L_12:
        /*002c*/ 	.word	0x00000000
        /*0030*/ 	.short	0x0001
        /*0032*/ 	.short	0x0008
        /*0034*/ 	.byte	0x00, 0xf5, 0x21, 0x00


	//----- nvinfo : EIATTR_KPARAM_INFO
	.align		4
.L_13:
        /*0038*/ 	.byte	0x04, 0x17
        /*003a*/ 	.short	(.L_15 - .L_14)
.L_14:
        /*003c*/ 	.word	0x00000000
        /*0040*/ 	.short	0x0000
        /*0042*/ 	.short	0x0000
        /*0044*/ 	.byte	0x00, 0xf5, 0x21, 0x00


	//----- nvinfo : EIATTR_SPARSE_MMA_MASK
	.align		4
.L_15:
        /*0048*/ 	.byte	0x03, 0x50
        /*004a*/ 	.short	0x0000


	//----- nvinfo : EIATTR_MAXREG_COUNT
	.align		4
        /*004c*/ 	.byte	0x03, 0x1b
        /*004e*/ 	.short	0x00ff


	//----- nvinfo : EIATTR_NUM_BARRIERS
	.align		4
        /*0050*/ 	.byte	0x02, 0x4c
        /*0052*/ 	.byte	0x01
	.zero		1


	//----- nvinfo : EIATTR_MERCURY_ISA_VERSION
	.align		4
        /*0054*/ 	.byte	0x03, 0x5f
        /*0056*/ 	.short	0x0101


	//----- nvinfo : EIATTR_VRC_CTA_INIT_COUNT
	.align		4
        /*0058*/ 	.byte	0x02, 0x4a
	.zero		1
	.zero		1


	//----- nvinfo : EIATTR_EXIT_INSTR_OFFSETS
	.align		4
        /*005c*/ 	.byte	0x04, 0x1c
        /*005e*/ 	.short	(.L_17 - .L_16)


	//   ....[0]....
.L_16:
        /*0060*/ 	.word	0x000000d0


	//   ....[1]....
        /*0064*/ 	.word	0x000007f0


	//----- nvinfo : EIATTR_CBANK_PARAM_SIZE
	.align		4
.L_17:
        /*0068*/ 	.byte	0x03, 0x19
        /*006a*/ 	.short	0x001c


	//----- nvinfo : EIATTR_PARAM_CBANK
	.align		4
        /*006c*/ 	.byte	0x04, 0x0a
        /*006e*/ 	.short	(.L_19 - .L_18)
	.align		4
.L_18:
        /*0070*/ 	.word	index@(.nv.constant0._Z6kernelPiS_S_i)
        /*0074*/ 	.short	0x0380
        /*0076*/ 	.short	0x001c


	//----- nvinfo : EIATTR_SW_WAR
	.align		4
.L_19:
        /*0078*/ 	.byte	0x04, 0x36
        /*007a*/ 	.short	(.L_21 - .L_20)
.L_20:
        /*007c*/ 	.word	0x00000008
.L_21:


//--------------------- .nv.callgraph             --------------------------
	.section	.nv.callgraph,"",@"SHT_CUDA_CALLGRAPH"
	.align	4
	.sectionentsize	8
	.align		4
        /*0000*/ 	.word	0x00000000
	.align		4
        /*0004*/ 	.word	0xffffffff
	.align		4
        /*0008*/ 	.word	0x00000000
	.align		4
        /*000c*/ 	.word	0xfffffffe
	.align		4
        /*0010*/ 	.word	0x00000000
	.align		4
        /*0014*/ 	.word	0xfffffffd
	.align		4
        /*0018*/ 	.word	0x00000000
	.align		4
        /*001c*/ 	.word	0xfffffffc


//--------------------- .text._Z6kernelPiS_S_i    --------------------------
	.section	.text._Z6kernelPiS_S_i,"ax",@progbits
	.align	128
        .global         _Z6kernelPiS_S_i
        .type           _Z6kernelPiS_S_i,@function
        .size           _Z6kernelPiS_S_i,(.L_x_2 - _Z6kernelPiS_S_i)
        .other          _Z6kernelPiS_S_i,@"STO_CUDA_ENTRY STV_DEFAULT"
_Z6kernelPiS_S_i:
.text._Z6kernelPiS_S_i:
[----:B------:R-:W-:Y:S01]  /*0000*/  LDC R1, c[0x0][0x37c] ;  /* 0x0000df00ff017b82 */ /* 0x000fe20000000800 */
[----:B------:R-:W0:Y:S07]  /*0010*/  S2R R2, SR_TID.X ;  /* 0x0000000000027919 */ /* 0x000e2e0000002100 */
[----:B------:R-:W1:Y:S01]  /*0020*/  S2UR UR4, SR_CTAID.Y ;  /* 0x00000000000479c3 */ /* 0x000e620000002600 */
[----:B------:R-:W2:Y:S07]  /*0030*/  S2R R9, SR_TID.Y ;  /* 0x0000000000097919 */ /* 0x000eae0000002200 */
[----:B------:R-:W0:Y:S08]  /*0040*/  S2UR UR6, SR_CTAID.X ;  /* 0x00000000000679c3 */ /* 0x000e300000002500 */
[----:B------:R-:W0:Y:S01]  /*0050*/  LDC R17, c[0x0][0x360] ;  /* 0x0000d800ff117b82 */ /* 0x000e220000000800 */
[----:B------:R-:W1:Y:S07]  /*0060*/  LDCU UR5, c[0x0][0x364] ;  /* 0x00006c80ff0577ac */ /* 0x000e6e0008000800 */
[----:B------:R-:W3:Y:S01]  /*0070*/  LDC R0, c[0x0][0x398] ;  /* 0x0000e600ff007b82 */ /* 0x000ee20000000800 */
[----:B-1----:R-:W-:Y:S01]  /*0080*/  UIMAD UR4, UR4, UR5, URZ ;  /* 0x00000005040472a4 */ /* 0x002fe2000f8e02ff */
[----:B0-----:R-:W-:-:S05]  /*0090*/  IMAD R17, R17, UR6, R2 ;  /* 0x0000000611117c24 */ /* 0x001fca000f8e0202 */
[----:B--2---:R-:W-:-:S04]  /*00a0*/  IADD3 R3, PT, PT, R9, UR4, RZ ;  /* 0x0000000409037c10 */ /* 0x004fc8000fffe0ff */
[----:B------:R-:W-:-:S04]  /*00b0*/  VIMNMX R5, PT, PT, R17, R3, !PT ;  /* 0x0000000311057248 */ /* 0x000fc80007fe0100 */
[----:B---3--:R-:W-:-:S13]  /*00c0*/  ISETP.GE.AND P0, PT, R5, R0, PT ;  /* 0x000000000500720c */ /* 0x008fda0003f06270 */
[----:B------:R-:W-:Y:S05]  /*00d0*/  @P0 EXIT ;  /* 0x000000000000094d */ /* 0x000fea0003800000 */
[----:B------:R-:W0:Y:S01]  /*00e0*/  S2UR UR7, SR_CgaCtaId ;  /* 0x00000000000779c3 */ /* 0x000e220000008800 */
[----:B------:R-:W1:Y:S01]  /*00f0*/  LDCU UR8, c[0x0][0x370] ;  /* 0x00006e00ff0877ac */ /* 0x000e620008000800 */
[-C--:B------:R-:W-:Y:S01]  /*0100*/  IMAD R17, R17, R0.reuse, R9 ;  /* 0x0000000011117224 */ /* 0x080fe200078e0209 */
[C---:B------:R-:W-:Y:S01]  /*0110*/  LEA R6, R2.reuse, R9, 0x5 ;  /* 0x0000000902067211 */ /* 0x040fe200078e28ff */
[----:B------:R-:W-:Y:S01]  /*0120*/  IMAD R3, R2, R0, R3 ;  /* 0x0000000002037224 */ /* 0x000fe200078e0203 */
[----:B------:R-:W-:Y:S01]  /*0130*/  UMOV UR5, 0x400 ;  /* 0x0000040000057882 */ /* 0x000fe20000000000 */
[----:B------:R-:W2:Y:S01]  /*0140*/  LDCU.64 UR10, c[0x0][0x358] ;  /* 0x00006b00ff0a77ac */ /* 0x000ea20008000a00 */
[----:B------:R-:W-:Y:S01]  /*0150*/  MOV R4, R17 ;  /* 0x0000001100047202 */ /* 0x000fe20000000f00 */
[----:B------:R-:W3:Y:S01]  /*0160*/  LDC.64 R20, c[0x0][0x380] ;  /* 0x0000e000ff147b82 */ /* 0x000ee20000000a00 */
[----:B------:R-:W-:-:S07]  /*0170*/  UIADD3 UR6, UPT, UPT, UR5, 0x1000, URZ ;  /* 0x0000100005067890 */ /* 0x000fce000fffe0ff */
[----:B------:R-:W4:Y:S01]  /*0180*/  LDC.64 R18, c[0x0][0x388] ;  /* 0x0000e200ff127b82 */ /* 0x000f220000000a00 */
[----:B0-----:R-:W-:Y:S02]  /*0190*/  ULEA UR9, UR7, UR5, 0x18 ;  /* 0x0000000507097291 */ /* 0x001fe4000f8ec0ff */
[----:B------:R-:W-:Y:S02]  /*01a0*/  UIADD3 UR5, UPT, UPT, UR5, 0x2000, URZ ;  /* 0x0000200005057890 */ /* 0x000fe4000fffe0ff */
[----:B------:R-:W-:Y:S02]  /*01b0*/  ULEA UR6, UR7, UR6, 0x18 ;  /* 0x0000000607067291 */ /* 0x000fe4000f8ec0ff */
[----:B------:R-:W-:Y:S01]  /*01c0*/  ULEA UR5, UR7, UR5, 0x18 ;  /* 0x0000000507057291 */ /* 0x000fe2000f8ec0ff */
[----:B------:R-:W-:Y:S01]  /*01d0*/  LEA R5, R2, UR9, 0x7 ;  /* 0x0000000902057c11 */ /* 0x000fe2000f8e38ff */
[----:B-1----:R-:W-:Y:S01]  /*01e0*/  UIADD3 UR7, UPT, UPT, -UR8, URZ, URZ ;  /* 0x000000ff08077290 */ /* 0x002fe2000fffe1ff */
[----:B------:R-:W-:-:S02]  /*01f0*/  LEA R16, R6, UR9, 0x2 ;  /* 0x0000000906107c11 */ /* 0x000fc4000f8e10ff */
[C---:B------:R-:W-:Y:S02]  /*0200*/  LEA R7, R6.reuse, UR6, 0x2 ;  /* 0x0000000606077c11 */ /* 0x040fe4000f8e10ff */
[----:B------:R-:W-:Y:S02]  /*0210*/  LEA R6, R6, UR5, 0x2 ;  /* 0x0000000506067c11 */ /* 0x000fe4000f8e10ff */
[----:B--2---:R-:W-:-:S07]  /*0220*/  LEA R2, R9, UR6, 0x2 ;  /* 0x0000000609027c11 */ /* 0x004fce000f8e10ff */
.L_x_0:
[----:B---3--:R-:W-:-:S04]  /*0230*/  IMAD.WIDE.U32 R8, R4, 0x4, R20 ;  /* 0x0000000404087825 */ /* 0x008fc800078e0014 */
[----:B0---4-:R-:W-:Y:S02]  /*0240*/  IMAD.WIDE.U32 R10, R3, 0x4, R18 ;  /* 0x00000004030a7825 */ /* 0x011fe400078e0012 */
[----:B------:R-:W2:Y:S04]  /*0250*/  LDG.E R9, desc[UR10][R8.64] ;  /* 0x0000000a08097981 */ /* 0x000ea8000c1e1900 */
[----:B------:R-:W3:Y:S01]  /*0260*/  LDG.E R22, desc[UR10][R10.64] ;  /* 0x0000000a0a167981 */ /* 0x000ee2000c1e1900 */
[----:B------:R-:W-:Y:S01]  /*0270*/  UIADD3 UR7, UPT, UPT, UR7, 0x1, URZ ;  /* 0x0000000107077890 */ /* 0x000fe2000fffe0ff */
[----:B------:R-:W-:Y:S02]  /*0280*/  IADD3 R4, PT, PT, R4, 0x20, RZ ;  /* 0x0000002004047810 */ /* 0x000fe40007ffe0ff */
[----:B------:R-:W-:Y:S01]  /*0290*/  LEA R3, R0, R3, 0x5 ;  /* 0x0000000300037211 */ /* 0x000fe200078e28ff */
[----:B------:R-:W-:Y:S01]  /*02a0*/  UISETP.NE.AND UP0, UPT, UR7, URZ, UPT ;  /* 0x000000ff0700728c */ /* 0x000fe2000bf05270 */
[----:B--2---:R-:W-:Y:S04]  /*02b0*/  STS [R16], R9 ;  /* 0x0000000910007388 */ /* 0x004fe80000000800 */
[----:B---3--:R-:W-:Y:S01]  /*02c0*/  STS [R7], R22 ;  /* 0x0000001607007388 */ /* 0x008fe20000000800 */
[----:B------:R-:W-:Y:S06]  /*02d0*/  BAR.SYNC.DEFER_BLOCKING 0x0 ;  /* 0x0000000000007b1d */ /* 0x000fec0000010000 */
[----:B------:R-:W-:Y:S04]  /*02e0*/  LDS R25, [R6] ;  /* 0x0000000006197984 */ /* 0x000fe80000000800 */
[----:B------:R-:W-:Y:S04]  /*02f0*/  LDS R26, [R2] ;  /* 0x00000000021a7984 */ /* 0x000fe80000000800 */
[----:B------:R-:W0:Y:S04]  /*0300*/  LDS.128 R12, [R5] ;  /* 0x00000000050c7984 */ /* 0x000e280000000c00 */
[----:B------:R-:W1:Y:S04]  /*0310*/  LDS R27, [R2+0x80] ;  /* 0x00008000021b7984 */ /* 0x000e680000000800 */
[----:B------:R-:W2:Y:S04]  /*0320*/  LDS R23, [R2+0x100] ;  /* 0x0001000002177984 */ /* 0x000ea80000000800 */
[----:B------:R-:W3:Y:S04]  /*0330*/  LDS R24, [R2+0x180] ;  /* 0x0001800002187984 */ /* 0x000ee80000000800 */
[----:B------:R-:W-:Y:S04]  /*0340*/  LDS.128 R8, [R5+0x10] ;  /* 0x0000100005087984 */ /* 0x000fe80000000c00 */
[----:B------:R-:W-:Y:S01]  /*0350*/  LDS R22, [R2+0x280] ;  /* 0x0002800002167984 */ /* 0x000fe20000000800 */
[----:B0-----:R-:W-:-:S03]  /*0360*/  IMAD R12, R12, R26, R25 ;  /* 0x0000001a0c0c7224 */ /* 0x001fc600078e0219 */
[----:B------:R-:W0:Y:S01]  /*0370*/  LDS R25, [R2+0x200] ;  /* 0x0002000002197984 */ /* 0x000e220000000800 */
[----:B-1----:R-:W-:-:S03]  /*0380*/  IMAD R12, R27, R13, R12 ;  /* 0x0000000d1b0c7224 */ /* 0x002fc600078e020c */
[----:B------:R-:W-:Y:S01]  /*0390*/  LDS R26, [R2+0xb80] ;  /* 0x000b8000021a7984 */ /* 0x000fe20000000800 */
[----:B--2---:R-:W-:-:S03]  /*03a0*/  IMAD R12, R23, R14, R12 ;  /* 0x0000000e170c7224 */ /* 0x004fc600078e020c */
[----:B------:R-:W1:Y:S01]  /*03b0*/  LDS R23, [R2+0x300] ;  /* 0x0003000002177984 */ /* 0x000e620000000800 */
[----:B---3--:R-:W-:-:S03]  /*03c0*/  IMAD R12, R24, R15, R12 ;  /* 0x0000000f180c7224 */ /* 0x008fc600078e020c */
[----:B------:R-:W2:Y:S01]  /*03d0*/  LDS R24, [R2+0x380] ;  /* 0x0003800002187984 */ /* 0x000ea20000000800 */
[----:B0-----:R-:W-:-:S03]  /*03e0*/  IMAD R8, R8, R25, R12 ;  /* 0x0000001908087224 */ /* 0x001fc600078e020c */
[----:B------:R-:W-:Y:S01]  /*03f0*/  LDS R25, [R2+0x400] ;  /* 0x0004000002197984 */ /* 0x000fe20000000800 */
[----:B------:R-:W-:-:S03]  /*0400*/  IMAD R8, R22, R9, R8 ;  /* 0x0000000916087224 */ /* 0x000fc600078e0208 */
[----:B------:R-:W0:Y:S01]  /*0410*/  LDS.128 R12, [R5+0x20] ;  /* 0x00002000050c7984 */ /* 0x000e220000000c00 */
[----:B-1----:R-:W-:-:S03]  /*0420*/  IMAD R8, R23, R10, R8 ;  /* 0x0000000a17087224 */ /* 0x002fc600078e0208 */
[----:B------:R-:W1:Y:S01]  /*0430*/  LDS R22, [R2+0x480] ;  /* 0x0004800002167984 */ /* 0x000e620000000800 */
[----:B--2---:R-:W-:-:S03]  /*0440*/  IMAD R8, R24, R11, R8 ;  /* 0x0000000b18087224 */ /* 0x004fc600078e0208 */
[----:B------:R-:W2:Y:S04]  /*0450*/  LDS R23, [R2+0x500] ;  /* 0x0005000002177984 */ /* 0x000ea80000000800 */
[----:B------:R-:W3:Y:S01]  /*0460*/  LDS R24, [R2+0x580] ;  /* 0x0005800002187984 */ /* 0x000ee20000000800 */
[----:B0-----:R-:W-:-:S03]  /*0470*/  IMAD R12, R12, R25, R8 ;  /* 0x000000190c0c7224 */ /* 0x001fc600078e0208 */
[----:B------:R-:W-:Y:S01]  /*0480*/  LDS R25, [R2+0x600] ;  /* 0x0006000002197984 */ /* 0x000fe20000000800 */
[----:B-1----:R-:W-:-:S03]  /*0490*/  IMAD R12, R22, R13, R12 ;  /* 0x0000000d160c7224 */ /* 0x002fc600078e020c */
[----:B------:R-:W0:Y:S01]  /*04a0*/  LDS.128 R8, [R5+0x30] ;  /* 0x0000300005087984 */ /* 0x000e220000000c00 */
[----:B--2---:R-:W-:-:S03]  /*04b0*/  IMAD R12, R23, R14, R12 ;  /* 0x0000000e170c7224 */ /* 0x004fc600078e020c */
[----:B------:R-:W1:Y:S01]  /*04c0*/  LDS R22, [R2+0x680] ;  /* 0x0006800002167984 */ /* 0x000e620000000800 */
[----:B---3--:R-:W-:-:S03]  /*04d0*/  IMAD R12, R24, R15, R12 ;  /* 0x0000000f180c7224 */ /* 0x008fc600078e020c */
        /* <DEDUP_REMOVED lines=19> */
[----:B------:R-:W-:Y:S01]  /*0610*/  LDS R24, [R2+0xc80] ;  /* 0x000c800002187984 */ /* 0x000fe20000000800 */
[----:B0-----:R-:W-:-:S03]  /*0620*/  IMAD R8, R8, R25, R12 ;  /* 0x0000001908087224 */ /* 0x001fc600078e020c */
[----:B------:R-:W-:Y:S01]  /*0630*/  LDS R25, [R2+0xc00] ;  /* 0x000c000002197984 */ /* 0x000fe20000000800 */
[----:B-1----:R-:W-:-:S03]  /*0640*/  IMAD R8, R22, R9, R8 ;  /* 0x0000000916087224 */ /* 0x002fc600078e0208 */
[----:B------:R-:W0:Y:S01]  /*0650*/  LDS.128 R12, [R5+0x60] ;  /* 0x00006000050c7984 */ /* 0x000e220000000c00 */
[----:B--2---:R-:W-:-:S03]  /*0660*/  IMAD R8, R23, R10, R8 ;  /* 0x0000000a17087224 */ /* 0x004fc600078e0208 */
[----:B------:R-:W1:Y:S01]  /*0670*/  LDS R23, [R2+0xd00] ;  /* 0x000d000002177984 */ /* 0x000e620000000800 */
[----:B------:R-:W-:-:S03]  /*0680*/  IMAD R8, R26, R11, R8 ;  /* 0x0000000b1a087224 */ /* 0x000fc600078e0208 */
[----:B------:R-:W2:Y:S04]  /*0690*/  LDS R22, [R2+0xd80] ;  /* 0x000d800002167984 */ /* 0x000ea80000000800 */
[----:B------:R-:W-:Y:S01]  /*06a0*/  LDS R26, [R2+0xe80] ;  /* 0x000e8000021a7984 */ /* 0x000fe20000000800 */
[----:B0-----:R-:W-:-:S03]  /*06b0*/  IMAD R12, R12, R25, R8 ;  /* 0x000000190c0c7224 */ /* 0x001fc600078e0208 */
[----:B------:R-:W-:Y:S01]  /*06c0*/  LDS R25, [R2+0xe00] ;  /* 0x000e000002197984 */ /* 0x000fe20000000800 */
[----:B------:R-:W-:-:S03]  /*06d0*/  IMAD R24, R24, R13, R12 ;  /* 0x0000000d18187224 */ /* 0x000fc600078e020c */
[----:B------:R-:W0:Y:S01]  /*06e0*/  LDS.128 R8, [R5+0x70] ;  /* 0x0000700005087984 */ /* 0x000e220000000c00 */
[----:B-1----:R-:W-:-:S03]  /*06f0*/  IMAD R14, R23, R14, R24 ;  /* 0x0000000e170e7224 */ /* 0x002fc600078e0218 */
[----:B------:R-:W1:Y:S01]  /*0700*/  LDS R13, [R2+0xf00] ;  /* 0x000f0000020d7984 */ /* 0x000e620000000800 */
[----:B--2---:R-:W-:-:S03]  /*0710*/  IMAD R14, R22, R15, R14 ;  /* 0x0000000f160e7224 */ /* 0x004fc600078e020e */
[----:B------:R-:W2:Y:S01]  /*0720*/  LDS R12, [R2+0xf80] ;  /* 0x000f8000020c7984 */ /* 0x000ea20000000800 */
[----:B0-----:R-:W-:-:S04]  /*0730*/  IMAD R8, R8, R25, R14 ;  /* 0x0000001908087224 */ /* 0x001fc800078e020e */
[----:B------:R-:W-:-:S04]  /*0740*/  IMAD R8, R26, R9, R8 ;  /* 0x000000091a087224 */ /* 0x000fc800078e0208 */
[----:B-1----:R-:W-:-:S04]  /*0750*/  IMAD R8, R13, R10, R8 ;  /* 0x0000000a0d087224 */ /* 0x002fc800078e0208 */
[----:B--2---:R-:W-:-:S05]  /*0760*/  IMAD R11, R12, R11, R8 ;  /* 0x0000000b0c0b7224 */ /* 0x004fca00078e0208 */
[----:B------:R0:W-:Y:S01]  /*0770*/  STS [R6], R11 ;  /* 0x0000000b06007388 */ /* 0x0001e20000000800 */
[----:B------:R-:W-:Y:S06]  /*0780*/  BAR.SYNC.DEFER_BLOCKING 0x0 ;  /* 0x0000000000007b1d */ /* 0x000fec0000010000 */
[----:B------:R-:W-:Y:S05]  /*0790*/  BRA.U UP0, `(.L_x_0) ;  /* 0xfffffff900a47547 */ /* 0x000fea000b83ffff */
[----:B------:R-:W1:Y:S01]  /*07a0*/  LDS R5, [R6] ;  /* 0x0000000006057984 */ /* 0x000e620000000800 */
[----:B------:R-:W2:Y:S01]  /*07b0*/  LDC.64 R2, c[0x0][0x390] ;  /* 0x0000e400ff027b82 */ /* 0x000ea20000000a00 */
[----:B------:R-:W-:-:S05]  /*07c0*/  IADD3 R17, PT, PT, R17, UR4, RZ ;  /* 0x0000000411117c10 */ /* 0x000fca000fffe0ff */
[----:B--2---:R-:W-:-:S05]  /*07d0*/  IMAD.WIDE R2, R17, 0x4, R2 ;  /* 0x0000000411027825 */ /* 0x004fca00078e0202 */
[----:B-1----:R-:W-:Y:S01]  /*07e0*/  STG.E desc[UR10][R2.64], R5 ;  /* 0x0000000502007986 */ /* 0x002fe2000c10190a */
[----:B------:R-:W-:Y:S05]  /*07f0*/  EXIT ;  /* 0x000000000000794d */ /* 0x000fea0003800000 */
.L_x_1:
[----:B------:R-:W-:-:S00]  /*0800*/  BRA `(.L_x_1) ;  /* 0xfffffffc00fc7947 */ /* 0x000fc0000383ffff */
[----:B------:R-:W-:-:S00]  /*0810*/  NOP ;  /* 0x0000000000007918 */ /* 0x000fc00000000000 */
        /* <DEDUP_REMOVED lines=14> */
.L_x_2:


//--------------------- .nv.shared._Z6kernelPiS_S_i --------------------------
	.section	.nv.shared._Z6kernelPiS_S_i,"aw",@nobits
	.sectionflags	@""
	.align	4
.nv.shared._Z6kernelPiS_S_i:
	.zero		13312


//--------------------- .nv.shared.reserved.0     --------------------------
	.section	.nv.shared.reserved.0,"aw",@nobits
	.weak		__nv_reservedSMEM_offset_0_alias
	.size		__nv_reservedSMEM_offset_0_alias, 0, 64
	.other		__nv_reservedSMEM_offset_0_alias,@"STO_CUDA_RESERVED_SHARED STV_DEFAULT"
__nv_reservedSMEM_offset_0_alias:
	.zero		0
	.zero		64


//--------------------- .nv.constant0._Z6kernelPiS_S_i --------------------------
	.section	.nv.constant0._Z6kernelPiS_S_i,"a",@progbits
	.sectionflags	@""
	.align	4
.nv.constant0._Z6kernelPiS_S_i:
	.zero		924


//--------------------- SYMBOLS --------------------------

	.type		.nv.reservedSmem.offset0,@object
	.size		.nv.reservedSmem.offset0,0x4
	.type		.nv.reservedSmem.cap,@object
	.size		.nv.reservedSmem.cap,0x4
